//
// Generated by NVIDIA NVVM Compiler
//
// Compiler Build ID: CL-36424714
// Cuda compilation tools, release 13.0, V13.0.88
// Based on NVVM 20.0.0
//

.version 9.0
.target sm_100
.address_size 64

	// .globl	_Z23embedding_lookup_kernelPfPKiPKfiii

.visible .entry _Z23embedding_lookup_kernelPfPKiPKfiii(
	.param .u64 .ptr .align 1 _Z23embedding_lookup_kernelPfPKiPKfiii_param_0,
	.param .u64 .ptr .align 1 _Z23embedding_lookup_kernelPfPKiPKfiii_param_1,
	.param .u64 .ptr .align 1 _Z23embedding_lookup_kernelPfPKiPKfiii_param_2,
	.param .u32 _Z23embedding_lookup_kernelPfPKiPKfiii_param_3,
	.param .u32 _Z23embedding_lookup_kernelPfPKiPKfiii_param_4,
	.param .u32 _Z23embedding_lookup_kernelPfPKiPKfiii_param_5
)
{
	.reg .pred 	%p<14>;
	.reg .b32 	%r<32>;
	.reg .b32 	%f<30>;
	.reg .b64 	%rd<50>;

	ld.param.u64 	%rd18, [_Z23embedding_lookup_kernelPfPKiPKfiii_param_0];
	ld.param.u64 	%rd17, [_Z23embedding_lookup_kernelPfPKiPKfiii_param_1];
	ld.param.u64 	%rd19, [_Z23embedding_lookup_kernelPfPKiPKfiii_param_2];
	ld.param.u32 	%r18, [_Z23embedding_lookup_kernelPfPKiPKfiii_param_3];
	ld.param.u32 	%r19, [_Z23embedding_lookup_kernelPfPKiPKfiii_param_4];
	ld.param.u32 	%r20, [_Z23embedding_lookup_kernelPfPKiPKfiii_param_5];
	cvta.to.global.u64 	%rd1, %rd18;
	cvta.to.global.u64 	%rd2, %rd19;
	mov.u32 	%r21, %ctaid.x;
	mov.u32 	%r22, %ntid.x;
	mov.u32 	%r23, %tid.x;
	mad.lo.s32 	%r1, %r21, %r22, %r23;
	setp.ge.s32 	%p1, %r1, %r20;
	@%p1 bra 	$L__BB0_15;
	cvta.to.global.u64 	%rd20, %rd17;
	mul.wide.s32 	%rd21, %r1, 4;
	add.s64 	%rd22, %rd20, %rd21;
	ld.global.u32 	%r2, [%rd22];
	setp.lt.s32 	%p2, %r2, 0;
	setp.ge.s32 	%p3, %r2, %r18;
	or.pred  	%p4, %p2, %p3;
	@%p4 bra 	$L__BB0_15;
	mul.lo.s32 	%r24, %r2, %r19;
	cvt.s64.s32 	%rd3, %r24;
	mul.lo.s32 	%r25, %r19, %r1;
	cvt.s64.s32 	%rd4, %r25;
	setp.lt.s32 	%p5, %r19, 1;
	@%p5 bra 	$L__BB0_15;
	and.b32  	%r3, %r19, 15;
	setp.lt.u32 	%p6, %r19, 16;
	mov.b32 	%r29, 0;
	@%p6 bra 	$L__BB0_6;
	and.b32  	%r29, %r19, 2147483632;
	neg.s32 	%r27, %r29;
	shl.b64 	%rd23, %rd3, 2;
	add.s64 	%rd24, %rd23, %rd2;
	add.s64 	%rd47, %rd24, 32;
	shl.b64 	%rd25, %rd4, 2;
	add.s64 	%rd26, %rd25, %rd1;
	add.s64 	%rd46, %rd26, 32;
$L__BB0_5:
	.pragma "nounroll";
	ld.global.f32 	%f1, [%rd47+-32];
	st.global.f32 	[%rd46+-32], %f1;
	ld.global.f32 	%f2, [%rd47+-28];
	st.global.f32 	[%rd46+-28], %f2;
	ld.global.f32 	%f3, [%rd47+-24];
	st.global.f32 	[%rd46+-24], %f3;
	ld.global.f32 	%f4, [%rd47+-20];
	st.global.f32 	[%rd46+-20], %f4;
	ld.global.f32 	%f5, [%rd47+-16];
	st.global.f32 	[%rd46+-16], %f5;
	ld.global.f32 	%f6, [%rd47+-12];
	st.global.f32 	[%rd46+-12], %f6;
	ld.global.f32 	%f7, [%rd47+-8];
	st.global.f32 	[%rd46+-8], %f7;
	ld.global.f32 	%f8, [%rd47+-4];
	st.global.f32 	[%rd46+-4], %f8;
	ld.global.f32 	%f9, [%rd47];
	st.global.f32 	[%rd46], %f9;
	ld.global.f32 	%f10, [%rd47+4];
	st.global.f32 	[%rd46+4], %f10;
	ld.global.f32 	%f11, [%rd47+8];
	st.global.f32 	[%rd46+8], %f11;
	ld.global.f32 	%f12, [%rd47+12];
	st.global.f32 	[%rd46+12], %f12;
	ld.global.f32 	%f13, [%rd47+16];
	st.global.f32 	[%rd46+16], %f13;
	ld.global.f32 	%f14, [%rd47+20];
	st.global.f32 	[%rd46+20], %f14;
	ld.global.f32 	%f15, [%rd47+24];
	st.global.f32 	[%rd46+24], %f15;
	ld.global.f32 	%f16, [%rd47+28];
	st.global.f32 	[%rd46+28], %f16;
	add.s32 	%r27, %r27, 16;
	add.s64 	%rd47, %rd47, 64;
	add.s64 	%rd46, %rd46, 64;
	setp.ne.s32 	%p7, %r27, 0;
	@%p7 bra 	$L__BB0_5;
$L__BB0_6:
	setp.eq.s32 	%p8, %r3, 0;
	@%p8 bra 	$L__BB0_15;
	and.b32  	%r9, %r19, 7;
	setp.lt.u32 	%p9, %r3, 8;
	@%p9 bra 	$L__BB0_9;
	cvt.u64.u32 	%rd27, %r29;
	add.s64 	%rd28, %rd27, %rd3;
	shl.b64 	%rd29, %rd28, 2;
	add.s64 	%rd30, %rd2, %rd29;
	ld.global.f32 	%f17, [%rd30];
	add.s64 	%rd31, %rd27, %rd4;
	shl.b64 	%rd32, %rd31, 2;
	add.s64 	%rd33, %rd1, %rd32;
	st.global.f32 	[%rd33], %f17;
	ld.global.f32 	%f18, [%rd30+4];
	st.global.f32 	[%rd33+4], %f18;
	ld.global.f32 	%f19, [%rd30+8];
	st.global.f32 	[%rd33+8], %f19;
	ld.global.f32 	%f20, [%rd30+12];
	st.global.f32 	[%rd33+12], %f20;
	ld.global.f32 	%f21, [%rd30+16];
	st.global.f32 	[%rd33+16], %f21;
	ld.global.f32 	%f22, [%rd30+20];
	st.global.f32 	[%rd33+20], %f22;
	ld.global.f32 	%f23, [%rd30+24];
	st.global.f32 	[%rd33+24], %f23;
	ld.global.f32 	%f24, [%rd30+28];
	st.global.f32 	[%rd33+28], %f24;
	add.s32 	%r29, %r29, 8;
$L__BB0_9:
	setp.eq.s32 	%p10, %r9, 0;
	@%p10 bra 	$L__BB0_15;
	and.b32  	%r12, %r19, 3;
	setp.lt.u32 	%p11, %r9, 4;
	@%p11 bra 	$L__BB0_12;
	cvt.u64.u32 	%rd34, %r29;
	add.s64 	%rd35, %rd34, %rd3;
	shl.b64 	%rd36, %rd35, 2;
	add.s64 	%rd37, %rd2, %rd36;
	ld.global.f32 	%f25, [%rd37];
	add.s64 	%rd38, %rd34, %rd4;
	shl.b64 	%rd39, %rd38, 2;
	add.s64 	%rd40, %rd1, %rd39;
	st.global.f32 	[%rd40], %f25;
	ld.global.f32 	%f26, [%rd37+4];
	st.global.f32 	[%rd40+4], %f26;
	ld.global.f32 	%f27, [%rd37+8];
	st.global.f32 	[%rd40+8], %f27;
	ld.global.f32 	%f28, [%rd37+12];
	st.global.f32 	[%rd40+12], %f28;
	add.s32 	%r29, %r29, 4;
$L__BB0_12:
	setp.eq.s32 	%p12, %r12, 0;
	@%p12 bra 	$L__BB0_15;
	cvt.u64.u32 	%rd41, %r29;
	add.s64 	%rd42, %rd4, %rd41;
	shl.b64 	%rd43, %rd42, 2;
	add.s64 	%rd49, %rd1, %rd43;
	add.s64 	%rd44, %rd3, %rd41;
	shl.b64 	%rd45, %rd44, 2;
	add.s64 	%rd48, %rd2, %rd45;
	neg.s32 	%r31, %r12;
$L__BB0_14:
	.pragma "nounroll";
	ld.global.f32 	%f29, [%rd48];
	st.global.f32 	[%rd49], %f29;
	add.s64 	%rd49, %rd49, 4;
	add.s64 	%rd48, %rd48, 4;
	add.s32 	%r31, %r31, 1;
	setp.ne.s32 	%p13, %r31, 0;
	@%p13 bra 	$L__BB0_14;
$L__BB0_15:
	ret;

}
	// .globl	_Z31embedding_lookup_texture_kernelPfPKiyiii
.visible .entry _Z31embedding_lookup_texture_kernelPfPKiyiii(
	.param .u64 .ptr .align 1 _Z31embedding_lookup_texture_kernelPfPKiyiii_param_0,
	.param .u64 .ptr .align 1 _Z31embedding_lookup_texture_kernelPfPKiyiii_param_1,
	.param .u64 _Z31embedding_lookup_texture_kernelPfPKiyiii_param_2,
	.param .u32 _Z31embedding_lookup_texture_kernelPfPKiyiii_param_3,
	.param .u32 _Z31embedding_lookup_texture_kernelPfPKiyiii_param_4,
	.param .u32 _Z31embedding_lookup_texture_kernelPfPKiyiii_param_5
)
{
	.reg .pred 	%p<12>;
	.reg .b32 	%r<27>;
	.reg .b32 	%f<37>;
	.reg .b64 	%rd<23>;

	ld.param.u64 	%rd8, [_Z31embedding_lookup_texture_kernelPfPKiyiii_param_0];
	ld.param.u64 	%rd6, [_Z31embedding_lookup_texture_kernelPfPKiyiii_param_1];
	ld.param.u64 	%rd7, [_Z31embedding_lookup_texture_kernelPfPKiyiii_param_2];
	ld.param.u32 	%r10, [_Z31embedding_lookup_texture_kernelPfPKiyiii_param_3];
	ld.param.u32 	%r11, [_Z31embedding_lookup_texture_kernelPfPKiyiii_param_4];
	ld.param.u32 	%r12, [_Z31embedding_lookup_texture_kernelPfPKiyiii_param_5];
	cvta.to.global.u64 	%rd1, %rd8;
	mov.u32 	%r13, %ntid.x;
	mov.u32 	%r14, %ctaid.x;
	mov.u32 	%r15, %tid.x;
	mad.lo.s32 	%r1, %r13, %r14, %r15;
	setp.ge.s32 	%p1, %r1, %r12;
	@%p1 bra 	$L__BB1_11;
	cvta.to.global.u64 	%rd9, %rd6;
	mul.wide.s32 	%rd10, %r1, 4;
	add.s64 	%rd11, %rd9, %rd10;
	ld.global.u32 	%r2, [%rd11];
	setp.lt.s32 	%p2, %r2, 0;
	setp.ge.s32 	%p3, %r2, %r10;
	or.pred  	%p4, %p2, %p3;
	@%p4 bra 	$L__BB1_11;
	mul.lo.s32 	%r16, %r11, %r1;
	cvt.s64.s32 	%rd2, %r16;
	setp.lt.s32 	%p5, %r11, 1;
	@%p5 bra 	$L__BB1_11;
	cvt.rn.f32.u32 	%f1, %r2;
	and.b32  	%r3, %r11, 3;
	setp.lt.u32 	%p6, %r11, 4;
	mov.b32 	%r26, 0;
	@%p6 bra 	$L__BB1_6;
	and.b32  	%r26, %r11, 2147483644;
	shl.b64 	%rd12, %rd2, 2;
	add.s64 	%rd13, %rd12, %rd1;
	add.s64 	%rd22, %rd13, 8;
	mov.b32 	%r24, 0;
$L__BB1_5:
	.pragma "nounroll";
	cvt.rn.f32.u32 	%f2, %r24;
	tex.2d.v4.f32.f32 	{%f3, %f4, %f5, %f6}, [%rd7, {%f2, %f1}];
	st.global.f32 	[%rd22+-8], %f3;
	add.s32 	%r19, %r24, 1;
	cvt.rn.f32.u32 	%f7, %r19;
	tex.2d.v4.f32.f32 	{%f8, %f9, %f10, %f11}, [%rd7, {%f7, %f1}];
	st.global.f32 	[%rd22+-4], %f8;
	add.s32 	%r20, %r24, 2;
	cvt.rn.f32.u32 	%f12, %r20;
	tex.2d.v4.f32.f32 	{%f13, %f14, %f15, %f16}, [%rd7, {%f12, %f1}];
	st.global.f32 	[%rd22], %f13;
	add.s32 	%r21, %r24, 3;
	cvt.rn.f32.u32 	%f17, %r21;
	tex.2d.v4.f32.f32 	{%f18, %f19, %f20, %f21}, [%rd7, {%f17, %f1}];
	st.global.f32 	[%rd22+4], %f18;
	add.s64 	%rd22, %rd22, 16;
	add.s32 	%r24, %r24, 4;
	setp.ne.s32 	%p7, %r24, %r26;
	@%p7 bra 	$L__BB1_5;
$L__BB1_6:
	setp.eq.s32 	%p8, %r3, 0;
	@%p8 bra 	$L__BB1_11;
	setp.eq.s32 	%p9, %r3, 1;
	@%p9 bra 	$L__BB1_9;
	cvt.rn.f32.u32 	%f22, %r26;
	tex.2d.v4.f32.f32 	{%f23, %f24, %f25, %f26}, [%rd7, {%f22, %f1}];
	cvt.u64.u32 	%rd14, %r26;
	add.s64 	%rd15, %rd14, %rd2;
	shl.b64 	%rd16, %rd15, 2;
	add.s64 	%rd17, %rd1, %rd16;
	st.global.f32 	[%rd17], %f23;
	add.s32 	%r22, %r26, 1;
	cvt.rn.f32.u32 	%f27, %r22;
	tex.2d.v4.f32.f32 	{%f28, %f29, %f30, %f31}, [%rd7, {%f27, %f1}];
	st.global.f32 	[%rd17+4], %f28;
	add.s32 	%r26, %r26, 2;
$L__BB1_9:
	and.b32  	%r23, %r11, 1;
	setp.eq.b32 	%p10, %r23, 1;
	not.pred 	%p11, %p10;
	@%p11 bra 	$L__BB1_11;
	cvt.rn.f32.u32 	%f32, %r26;
	tex.2d.v4.f32.f32 	{%f33, %f34, %f35, %f36}, [%rd7, {%f32, %f1}];
	cvt.u64.u32 	%rd18, %r26;
	add.s64 	%rd19, %rd18, %rd2;
	shl.b64 	%rd20, %rd19, 2;
	add.s64 	%rd21, %rd1, %rd20;
	st.global.f32 	[%rd21], %f33;
$L__BB1_11:
	ret;

}


// ===== COMPILED SASS (sm_100) =====

	.target	sm_100

	.elftype	@"ET_EXEC"


//--------------------- .note.nv.tkinfo           --------------------------
	.section	.note.nv.tkinfo,"",@"SHT_NOTE"
	.sectionflags	@"SHF_NOTE_NV_TKINFO"
	.tkinfo
        /*0018*/ 	.word	0x00000002
        /*0030*/ 	.string	""
        /*0030*/ 	.string	"ptxas"
        /*0030*/ 	.string	"Cuda compilation tools, release 13.0, V13.0.88"
        /*0030*/ 	.string	"Build cuda_13.0.r13.0/compiler.36424714_0"
        /*0030*/ 	.string	"-arch sm_100 -m 64 "



//--------------------- .note.nv.cuinfo           --------------------------
	.section	.note.nv.cuinfo,"",@"SHT_NOTE"
	.sectionflags	@"SHF_NOTE_NV_CUINFO"
        /*0018*/ 	.short	0x0002
        /*001a*/ 	.short	0x0064
        /*001c*/ 	.short	0x0082
	.zero		2


//--------------------- .nv.info                  --------------------------
	.section	.nv.info,"",@"SHT_CUDA_INFO"
	.align	4


	//----- nvinfo : EIATTR_REGCOUNT
	.align		4
        /*0000*/ 	.byte	0x04, 0x2f
        /*0002*/ 	.short	(.L_1 - .L_0)
	.align		4
.L_0:
        /*0004*/ 	.word	index@(_Z23embedding_lookup_kernelPfPKiPKfiii)
        /*0008*/ 	.word	0x0000001a


	//----- nvinfo : EIATTR_FRAME_SIZE
	.align		4
.L_1:
        /*000c*/ 	.byte	0x04, 0x11
        /*000e*/ 	.short	(.L_3 - .L_2)
	.align		4
.L_2:
        /*0010*/ 	.word	index@(_Z23embedding_lookup_kernelPfPKiPKfiii)
        /*0014*/ 	.word	0x00000000


	//----- nvinfo : EIATTR_REGCOUNT
	.align		4
.L_3:
        /*0018*/ 	.byte	0x04, 0x2f
        /*001a*/ 	.short	(.L_5 - .L_4)
	.align		4
.L_4:
        /*001c*/ 	.word	index@(_Z31embedding_lookup_texture_kernelPfPKiyiii)
        /*0020*/ 	.word	0x00000015


	//----- nvinfo : EIATTR_FRAME_SIZE
	.align		4
.L_5:
        /*0024*/ 	.byte	0x04, 0x11
        /*0026*/ 	.short	(.L_7 - .L_6)
	.align		4
.L_6:
        /*0028*/ 	.word	index@(_Z31embedding_lookup_texture_kernelPfPKiyiii)
        /*002c*/ 	.word	0x00000000


	//----- nvinfo : EIATTR_MIN_STACK_SIZE
	.align		4
.L_7:
        /*0030*/ 	.byte	0x04, 0x12
        /*0032*/ 	.short	(.L_9 - .L_8)
	.align		4
.L_8:
        /*0034*/ 	.word	index@(_Z31embedding_lookup_texture_kernelPfPKiyiii)
        /*0038*/ 	.word	0x00000000


	//----- nvinfo : EIATTR_MIN_STACK_SIZE
	.align		4
.L_9:
        /*003c*/ 	.byte	0x04, 0x12
        /*003e*/ 	.short	(.L_11 - .L_10)
	.align		4
.L_10:
        /*0040*/ 	.word	index@(_Z23embedding_lookup_kernelPfPKiPKfiii)
        /*0044*/ 	.word	0x00000000
.L_11:


//--------------------- .nv.compat                --------------------------
	.section	.nv.compat,"",@"SHT_CUDA_COMPAT_INFO"
	.align	4
        /*0000*/ 	.byte	0x02, 0x09, 0x00, 0x00, 0x02, 0x02, 0x02, 0x00, 0x02, 0x05, 0x05, 0x00, 0x03, 0x07, 0x01, 0x01
        /*0010*/ 	.byte	0x02, 0x03, 0x00, 0x00, 0x02, 0x06, 0x01, 0x00, 0x04, 0x0b, 0x08, 0x00, 0x09, 0x00, 0x00, 0x00
        /*0020*/ 	.byte	0x00, 0x00, 0x00, 0x00


//--------------------- .nv.info._Z31embedding_lookup_texture_kernelPfPKiyiii --------------------------
	.section	.nv.info._Z31embedding_lookup_texture_kernelPfPKiyiii,"",@"SHT_CUDA_INFO"
	.sectionflags	@""
	.align	4


	//----- nvinfo : EIATTR_CUDA_API_VERSION
	.align		4
        /*0000*/ 	.byte	0x04, 0x37
        /*0002*/ 	.short	(.L_13 - .L_12)
.L_12:
        /*0004*/ 	.word	0x00000082


	//----- nvinfo : EIATTR_KPARAM_INFO
	.align		4
.L_13:
        /*0008*/ 	.byte	0x04, 0x17
        /*000a*/ 	.short	(.L_15 - .L_14)
.L_14:
        /*000c*/ 	.word	0x00000000
        /*0010*/ 	.short	0x0005
        /*0012*/ 	.short	0x0020
        /*0014*/ 	.byte	0x00, 0xf0, 0x11, 0x00


	//----- nvinfo : EIATTR_KPARAM_INFO
	.align		4
.L_15:
        /*0018*/ 	.byte	0x04, 0x17
        /*001a*/ 	.short	(.L_17 - .L_16)
.L_16:
        /*001c*/ 	.word	0x00000000
        /*0020*/ 	.short	0x0004
        /*0022*/ 	.short	0x001c
        /*0024*/ 	.byte	0x00, 0xf0, 0x11, 0x00


	//----- nvinfo : EIATTR_KPARAM_INFO
	.align		4
.L_17:
        /*0028*/ 	.byte	0x04, 0x17
        /*002a*/ 	.short	(.L_19 - .L_18)
.L_18:
        /*002c*/ 	.word	0x00000000
        /*0030*/ 	.short	0x0003
        /*0032*/ 	.short	0x0018
        /*0034*/ 	.byte	0x00, 0xf0, 0x11, 0x00


	//----- nvinfo : EIATTR_KPARAM_INFO
	.align		4
.L_19:
        /*0038*/ 	.byte	0x04, 0x17
        /*003a*/ 	.short	(.L_21 - .L_20)
.L_20:
        /*003c*/ 	.word	0x00000000
        /*0040*/ 	.short	0x0002
        /*0042*/ 	.short	0x0010
        /*0044*/ 	.byte	0x00, 0xf0, 0x21, 0x00


	//----- nvinfo : EIATTR_KPARAM_INFO
	.align		4
.L_21:
        /*0048*/ 	.byte	0x04, 0x17
        /*004a*/ 	.short	(.L_23 - .L_22)
.L_22:
        /*004c*/ 	.word	0x00000000
        /*0050*/ 	.short	0x0001
        /*0052*/ 	.short	0x0008
        /*0054*/ 	.byte	0x00, 0xf5, 0x21, 0x00


	//----- nvinfo : EIATTR_KPARAM_INFO
	.align		4
.L_23:
        /*0058*/ 	.byte	0x04, 0x17
        /*005a*/ 	.short	(.L_25 - .L_24)
.L_24:
        /*005c*/ 	.word	0x00000000
        /*0060*/ 	.short	0x0000
        /*0062*/ 	.short	0x0000
        /*0064*/ 	.byte	0x00, 0xf5, 0x21, 0x00


	//----- nvinfo : EIATTR_SPARSE_MMA_MASK
	.align		4
.L_25:
        /*0068*/ 	.byte	0x03, 0x50
        /*006a*/ 	.short	0x0000


	//----- nvinfo : EIATTR_MAXREG_COUNT
	.align		4
        /*006c*/ 	.byte	0x03, 0x1b
        /*006e*/ 	.short	0x00ff


	//----- nvinfo : EIATTR_MERCURY_ISA_VERSION
	.align		4
        /*0070*/ 	.byte	0x03, 0x5f
        /*0072*/ 	.short	0x0101


	//----- nvinfo : EIATTR_VRC_CTA_INIT_COUNT
	.align		4
        /*0074*/ 	.byte	0x02, 0x4a
	.zero		1
	.zero		1


	//----- nvinfo : EIATTR_EXIT_INSTR_OFFSETS
	.align		4
        /*0078*/ 	.byte	0x04, 0x1c
        /*007a*/ 	.short	(.L_27 - .L_26)


	//   ....[0]....
.L_26:
        /*007c*/ 	.word	0x00000070


	//   ....[1]....
        /*0080*/ 	.word	0x000000f0


	//   ....[2]....
        /*0084*/ 	.word	0x00000120


	//   ....[3]....
        /*0088*/ 	.word	0x000003f0


	//   ....[4]....
        /*008c*/ 	.word	0x00000550


	//   ....[5]....
        /*0090*/ 	.word	0x00000620


	//----- nvinfo : EIATTR_CBANK_PARAM_SIZE
	.align		4
.L_27:
        /*0094*/ 	.byte	0x03, 0x19
        /*0096*/ 	.short	0x0024


	//----- nvinfo : EIATTR_PARAM_CBANK
	.align		4
        /*0098*/ 	.byte	0x04, 0x0a
        /*009a*/ 	.short	(.L_29 - .L_28)
	.align		4
.L_28:
        /*009c*/ 	.word	index@(.nv.constant0._Z31embedding_lookup_texture_kernelPfPKiyiii)
        /*00a0*/ 	.short	0x0380
        /*00a2*/ 	.short	0x0024


	//----- nvinfo : EIATTR_SW_WAR
	.align		4
.L_29:
        /*00a4*/ 	.byte	0x04, 0x36
        /*00a6*/ 	.short	(.L_31 - .L_30)
.L_30:
        /*00a8*/ 	.word	0x00000008
.L_31:


//--------------------- .nv.info._Z23embedding_lookup_kernelPfPKiPKfiii --------------------------
	.section	.nv.info._Z23embedding_lookup_kernelPfPKiPKfiii,"",@"SHT_CUDA_INFO"
	.sectionflags	@""
	.align	4


	//----- nvinfo : EIATTR_CUDA_API_VERSION
	.align		4
        /*0000*/ 	.byte	0x04, 0x37
        /*0002*/ 	.short	(.L_33 - .L_32)
.L_32:
        /*0004*/ 	.word	0x00000082


	//----- nvinfo : EIATTR_KPARAM_INFO
	.align		4
.L_33:
        /*0008*/ 	.byte	0x04, 0x17
        /*000a*/ 	.short	(.L_35 - .L_34)
.L_34:
        /*000c*/ 	.word	0x00000000
        /*0010*/ 	.short	0x0005
        /*0012*/ 	.short	0x0020
        /*0014*/ 	.byte	0x00, 0xf0, 0x11, 0x00


	//----- nvinfo : EIATTR_KPARAM_INFO
	.align		4
.L_35:
        /*0018*/ 	.byte	0x04, 0x17
        /*001a*/ 	.short	(.L_37 - .L_36)
.L_36:
        /*001c*/ 	.word	0x00000000
        /*0020*/ 	.short	0x0004
        /*0022*/ 	.short	0x001c
        /*0024*/ 	.byte	0x00, 0xf0, 0x11, 0x00


	//----- nvinfo : EIATTR_KPARAM_INFO
	.align		4
.L_37:
        /*0028*/ 	.byte	0x04, 0x17
        /*002a*/ 	.short	(.L_39 - .L_38)
.L_38:
        /*002c*/ 	.word	0x00000000
        /*0030*/ 	.short	0x0003
        /*0032*/ 	.short	0x0018
        /*0034*/ 	.byte	0x00, 0xf0, 0x11, 0x00


	//----- nvinfo : EIATTR_KPARAM_INFO
	.align		4
.L_39:
        /*0038*/ 	.byte	0x04, 0x17
        /*003a*/ 	.short	(.L_41 - .L_40)
.L_40:
        /*003c*/ 	.word	0x00000000
        /*0040*/ 	.short	0x0002
        /*0042*/ 	.short	0x0010
        /*0044*/ 	.byte	0x00, 0xf5, 0x21, 0x00


	//----- nvinfo : EIATTR_KPARAM_INFO
	.align		4
.L_41:
        /*0048*/ 	.byte	0x04, 0x17
        /*004a*/ 	.short	(.L_43 - .L_42)
.L_42:
        /*004c*/ 	.word	0x00000000
        /*0050*/ 	.short	0x0001
        /*0052*/ 	.short	0x0008
        /*0054*/ 	.byte	0x00, 0xf5, 0x21, 0x00


	//----- nvinfo : EIATTR_KPARAM_INFO
	.align		4
.L_43:
        /*0058*/ 	.byte	0x04, 0x17
        /*005a*/ 	.short	(.L_45 - .L_44)
.L_44:
        /*005c*/ 	.word	0x00000000
        /*0060*/ 	.short	0x0000
        /*0062*/ 	.short	0x0000
        /*0064*/ 	.byte	0x00, 0xf5, 0x21, 0x00


	//----- nvinfo : EIATTR_SPARSE_MMA_MASK
	.align		4
.L_45:
        /*0068*/ 	.byte	0x03, 0x50
        /*006a*/ 	.short	0x0000


	//----- nvinfo : EIATTR_MAXREG_COUNT
	.align		4
        /*006c*/ 	.byte	0x03, 0x1b
        /*006e*/ 	.short	0x00ff


	//----- nvinfo : EIATTR_MERCURY_ISA_VERSION
	.align		4
        /*0070*/ 	.byte	0x03, 0x5f
        /*0072*/ 	.short	0x0101


	//----- nvinfo : EIATTR_VRC_CTA_INIT_COUNT
	.align		4
        /*0074*/ 	.byte	0x02, 0x4a
	.zero		1
	.zero		1


	//----- nvinfo : EIATTR_EXIT_INSTR_OFFSETS
	.align		4
        /*0078*/ 	.byte	0x04, 0x1c
        /*007a*/ 	.short	(.L_47 - .L_46)


	//   ....[0]....
.L_46:
        /*007c*/ 	.word	0x00000070


	//   ....[1]....
        /*0080*/ 	.word	0x000000f0


	//   ....[2]....
        /*0084*/ 	.word	0x00000120


	//   ....[3]....
        /*0088*/ 	.word	0x00000530


	//   ....[4]....
        /*008c*/ 	.word	0x00000730


	//   ....[5]....
        /*0090*/ 	.word	0x000008b0


	//   ....[6]....
        /*0094*/ 	.word	0x00000a40


	//----- nvinfo : EIATTR_CBANK_PARAM_SIZE
	.align		4
.L_47:
        /*0098*/ 	.byte	0x03, 0x19
        /*009a*/ 	.short	0x0024


	//----- nvinfo : EIATTR_PARAM_CBANK
	.align		4
        /*009c*/ 	.byte	0x04, 0x0a
        /*009e*/ 	.short	(.L_49 - .L_48)
	.align		4
.L_48:
        /*00a0*/ 	.word	index@(.nv.constant0._Z23embedding_lookup_kernelPfPKiPKfiii)
        /*00a4*/ 	.short	0x0380
        /*00a6*/ 	.short	0x0024


	//----- nvinfo : EIATTR_SW_WAR
	.align		4
.L_49:
        /*00a8*/ 	.byte	0x04, 0x36
        /*00aa*/ 	.short	(.L_51 - .L_50)
.L_50:
        /*00ac*/ 	.word	0x00000008
.L_51:


//--------------------- .nv.callgraph             --------------------------
	.section	.nv.callgraph,"",@"SHT_CUDA_CALLGRAPH"
	.align	4
	.sectionentsize	8
	.align		4
        /*0000*/ 	.word	0x00000000
	.align		4
        /*0004*/ 	.word	0xffffffff
	.align		4
        /*0008*/ 	.word	0x00000000
	.align		4
        /*000c*/ 	.word	0xfffffffe
	.align		4
        /*0010*/ 	.word	0x00000000
	.align		4
        /*0014*/ 	.word	0xfffffffd
	.align		4
        /*0018*/ 	.word	0x00000000
	.align		4
        /*001c*/ 	.word	0xfffffffc


//--------------------- .text._Z31embedding_lookup_texture_kernelPfPKiyiii --------------------------
	.section	.text._Z31embedding_lookup_texture_kernelPfPKiyiii,"ax",@progbits
	.align	128
        .global         _Z31embedding_lookup_texture_kernelPfPKiyiii
        .type           _Z31embedding_lookup_texture_kernelPfPKiyiii,@function
        .size           _Z31embedding_lookup_texture_kernelPfPKiyiii,(.L_x_10 - _Z31embedding_lookup_texture_kernelPfPKiyiii)
        .other          _Z31embedding_lookup_texture_kernelPfPKiyiii,@"STO_CUDA_ENTRY STV_DEFAULT"
_Z31embedding_lookup_texture_kernelPfPKiyiii:
.text._Z31embedding_lookup_texture_kernelPfPKiyiii:
[----:B------:R-:W-:Y:S01]  /*0000*/  LDC R1, c[0x0][0x37c] ;  /* 0x0000df00ff017b82 */ /* 0x000fe20000000800 */
[----:B------:R-:W0:Y:S01]  /*0010*/  S2R R5, SR_CTAID.X ;  /* 0x0000000000057919 */ /* 0x000e220000002500 */
[----:B------:R-:W0:Y:S01]  /*0020*/  LDCU UR4, c[0x0][0x360] ;  /* 0x00006c00ff0477ac */ /* 0x000e220008000800 */
[----:B------:R-:W0:Y:S01]  /*0030*/  S2R R0, SR_TID.X ;  /* 0x0000000000007919 */ /* 0x000e220000002100 */
[----:B------:R-:W1:Y:S01]  /*0040*/  LDCU UR5, c[0x0][0x3a0] ;  /* 0x00007400ff0577ac */ /* 0x000e620008000800 */
[----:B0-----:R-:W-:-:S05]  /*0050*/  IMAD R5, R5, UR4, R0 ;  /* 0x0000000405057c24 */ /* 0x001fca000f8e0200 */
[----:B-1----:R-:W-:-:S13]  /*0060*/  ISETP.GE.AND P0, PT, R5, UR5, PT ;  /* 0x0000000505007c0c */ /* 0x002fda000bf06270 */
[----:B------:R-:W-:Y:S05]  /*0070*/  @P0 EXIT ;  /* 0x000000000000094d */ /* 0x000fea0003800000 */
[----:B------:R-:W0:Y:S01]  /*0080*/  LDC.64 R2, c[0x0][0x388] ;  /* 0x0000e200ff027b82 */ /* 0x000e220000000a00 */
[----:B------:R-:W1:Y:S01]  /*0090*/  LDCU.64 UR10, c[0x0][0x358] ;  /* 0x00006b00ff0a77ac */ /* 0x000e620008000a00 */
[----:B------:R-:W2:Y:S01]  /*00a0*/  LDCU UR4, c[0x0][0x398] ;  /* 0x00007300ff0477ac */ /* 0x000ea20008000800 */
[----:B0-----:R-:W-:-:S06]  /*00b0*/  IMAD.WIDE R2, R5, 0x4, R2 ;  /* 0x0000000405027825 */ /* 0x001fcc00078e0202 */
[----:B-1----:R-:W2:Y:S02]  /*00c0*/  LDG.E R3, desc[UR10][R2.64] ;  /* 0x0000000a02037981 */ /* 0x002ea4000c1e1900 */
[----:B--2---:R-:W-:-:S04]  /*00d0*/  ISETP.GE.AND P0, PT, R3, UR4, PT ;  /* 0x0000000403007c0c */ /* 0x004fc8000bf06270 */
[----:B------:R-:W-:-:S13]  /*00e0*/  ISETP.LT.OR P0, PT, R3, RZ, P0 ;  /* 0x000000ff0300720c */ /* 0x000fda0000701670 */
[----:B------:R-:W-:Y:S05]  /*00f0*/  @P0 EXIT ;  /* 0x000000000000094d */ /* 0x000fea0003800000 */
[----:B------:R-:W0:Y:S02]  /*0100*/  LDC R14, c[0x0][0x39c] ;  /* 0x0000e700ff0e7b82 */ /* 0x000e240000000800 */
[----:B0-----:R-:W-:-:S13]  /*0110*/  ISETP.GE.AND P0, PT, R14, 0x1, PT ;  /* 0x000000010e00780c */ /* 0x001fda0003f06270 */
[----:B------:R-:W-:Y:S05]  /*0120*/  @!P0 EXIT ;  /* 0x000000000000894d */ /* 0x000fea0003800000 */
[C---:B------:R-:W-:Y:S01]  /*0130*/  ISETP.GE.U32.AND P1, PT, R14.reuse, 0x4, PT ;  /* 0x000000040e00780c */ /* 0x040fe20003f26070 */
[----:B------:R-:W-:Y:S01]  /*0140*/  IMAD R5, R5, R14, RZ ;  /* 0x0000000e05057224 */ /* 0x000fe200078e02ff */
[----:B------:R-:W-:Y:S01]  /*0150*/  LOP3.LUT R18, R14, 0x3, RZ, 0xc0, !PT ;  /* 0x000000030e127812 */ /* 0x000fe200078ec0ff */
[----:B------:R-:W-:Y:S01]  /*0160*/  IMAD.MOV.U32 R0, RZ, RZ, RZ ;  /* 0x000000ffff007224 */ /* 0x000fe200078e00ff */
[----:B------:R-:W-:Y:S02]  /*0170*/  I2FP.F32.U32 R3, R3 ;  /* 0x0000000300037245 */ /* 0x000fe40000201000 */
[----:B------:R-:W-:Y:S02]  /*0180*/  ISETP.NE.AND P0, PT, R18, RZ, PT ;  /* 0x000000ff1200720c */ /* 0x000fe40003f05270 */
[----:B------:R-:W-:-:S05]  /*0190*/  SHF.R.S32.HI R4, RZ, 0x1f, R5 ;  /* 0x0000001fff047819 */ /* 0x000fca0000011405 */
[----:B------:R-:W-:Y:S06]  /*01a0*/  @!P1 BRA `(.L_x_0) ;  /* 0x0000000000909947 */ /* 0x000fec0003800000 */
[----:B------:R-:W0:Y:S01]  /*01b0*/  LDCU.64 UR4, c[0x0][0x380] ;  /* 0x00007000ff0477ac */ /* 0x000e220008000a00 */
[----:B------:R-:W-:Y:S02]  /*01c0*/  LOP3.LUT R0, R14, 0x7ffffffc, RZ, 0xc0, !PT ;  /* 0x7ffffffc0e007812 */ /* 0x000fe400078ec0ff */
[----:B0-----:R-:W-:Y:S01]  /*01d0*/  LEA R8, P1, R5, UR4, 0x2 ;  /* 0x0000000405087c11 */ /* 0x001fe2000f8210ff */
[----:B------:R-:W-:-:S03]  /*01e0*/  UMOV UR4, URZ ;  /* 0x000000ff00047c82 */ /* 0x000fc60008000000 */
[----:B------:R-:W-:Y:S02]  /*01f0*/  IADD3 R8, P2, PT, R8, 0x8, RZ ;  /* 0x0000000808087810 */ /* 0x000fe40007f5e0ff */
[----:B------:R-:W-:-:S05]  /*0200*/  LEA.HI.X R17, R5, UR5, R4, 0x2, P1 ;  /* 0x0000000505117c11 */ /* 0x000fca00088f1404 */
[----:B------:R-:W-:-:S07]  /*0210*/  IMAD.X R17, RZ, RZ, R17, P2 ;  /* 0x000000ffff117224 */ /* 0x000fce00010e0611 */
.L_x_1:
[----:B0-----:R-:W0:Y:S01]  /*0220*/  LDCU UR6, c[0x0][0x390] ;  /* 0x00007200ff0677ac */ /* 0x001e220008000800 */
[--C-:B------:R-:W-:Y:S01]  /*0230*/  IMAD.MOV.U32 R11, RZ, RZ, R3.reuse ;  /* 0x000000ffff0b7224 */ /* 0x100fe200078e0003 */
[----:B------:R-:W-:Y:S01]  /*0240*/  I2FP.F32.U32 R2, UR4 ;  /* 0x0000000400027c45 */ /* 0x000fe20008201000 */
[--C-:B------:R-:W-:Y:S01]  /*0250*/  IMAD.MOV.U32 R13, RZ, RZ, R3.reuse ;  /* 0x000000ffff0d7224 */ /* 0x100fe200078e0003 */
[----:B------:R-:W-:Y:S01]  /*0260*/  UIADD3 UR5, UPT, UPT, UR4, 0x1, URZ ;  /* 0x0000000104057890 */ /* 0x000fe2000fffe0ff */
[----:B------:R-:W-:Y:S01]  /*0270*/  IMAD.MOV.U32 R16, RZ, RZ, -0x3e000000 ;  /* 0xc2000000ff107424 */ /* 0x000fe200078e00ff */
[----:B------:R-:W-:Y:S01]  /*0280*/  UIADD3 UR7, UPT, UPT, UR4, 0x2, URZ ;  /* 0x0000000204077890 */ /* 0x000fe2000fffe0ff */
[----:B------:R-:W-:Y:S01]  /*0290*/  IMAD.MOV.U32 R7, RZ, RZ, R3 ;  /* 0x000000ffff077224 */ /* 0x000fe200078e0003 */
[----:B------:R-:W-:Y:S02]  /*02a0*/  UIADD3 UR8, UPT, UPT, UR4, 0x3, URZ ;  /* 0x0000000304087890 */ /* 0x000fe4000fffe0ff */
[----:B------:R-:W-:-:S02]  /*02b0*/  I2FP.F32.U32 R10, UR5 ;  /* 0x00000005000a7c45 */ /* 0x000fc40008201000 */
[----:B------:R-:W-:Y:S01]  /*02c0*/  I2FP.F32.U32 R12, UR7 ;  /* 0x00000007000c7c45 */ /* 0x000fe20008201000 */
[----:B------:R-:W-:Y:S01]  /*02d0*/  UMOV UR7, URZ ;  /* 0x000000ff00077c82 */ /* 0x000fe20008000000 */
[----:B------:R-:W-:Y:S01]  /*02e0*/  I2FP.F32.U32 R6, UR8 ;  /* 0x0000000800067c45 */ /* 0x000fe20008201000 */
[----:B0-----:R-:W5:Y:S01]  /*02f0*/  TEX.LL RZ, R11, R10, R16, UR6, 2D, 0x1 ;  /* 0x28ff06100a0b7f60 */ /* 0x001f6200089e01ff */
[----:B------:R-:W5:Y:S01]  /*0300*/  TEX.LL RZ, R13, R12, R16, UR6, 2D, 0x1 ;  /* 0x28ff06100c0d7f60 */ /* 0x000f6200089e01ff */
[----:B------:R-:W5:Y:S01]  /*0310*/  TEX.LL RZ, R9, R2, R16, UR6, 2D, 0x1 ;  /* 0x28ff061002097f60 */ /* 0x000f6200089e01ff */
[----:B------:R0:W5:Y:S01]  /*0320*/  TEX.LL RZ, R15, R6, R16, UR6, 2D, 0x1 ;  /* 0x28ff0610060f7f60 */ /* 0x00016200089e01ff */
[----:B------:R-:W-:-:S06]  /*0330*/  UIADD3 UR4, UPT, UPT, UR4, 0x4, URZ ;  /* 0x0000000404047890 */ /* 0x000fcc000fffe0ff */
[----:B------:R-:W-:Y:S01]  /*0340*/  ISETP.NE.AND P1, PT, R0, UR4, PT ;  /* 0x0000000400007c0c */ /* 0x000fe2000bf25270 */
[----:B0-----:R-:W-:Y:S02]  /*0350*/  IMAD.MOV.U32 R6, RZ, RZ, R8 ;  /* 0x000000ffff067224 */ /* 0x001fe400078e0008 */
[----:B------:R-:W-:-:S03]  /*0360*/  IMAD.MOV.U32 R7, RZ, RZ, R17 ;  /* 0x000000ffff077224 */ /* 0x000fc600078e0011 */
[----:B------:R-:W-:-:S05]  /*0370*/  IADD3 R8, P2, PT, R6, 0x10, RZ ;  /* 0x0000001006087810 */ /* 0x000fca0007f5e0ff */
[----:B------:R-:W-:Y:S01]  /*0380*/  IMAD.X R17, RZ, RZ, R7, P2 ;  /* 0x000000ffff117224 */ /* 0x000fe200010e0607 */
[----:B------:R-:W-:-:S04]  /*0390*/  DEPBAR.LE SB5, 0x1 ;  /* 0x0000d0400000791a */ /* 0x000fc80000000000 */
[----:B------:R0:W-:Y:S04]  /*03a0*/  STG.E desc[UR10][R6.64+-0x4], R11 ;  /* 0xfffffc0b06007986 */ /* 0x0001e8000c10190a */
[----:B------:R0:W-:Y:S04]  /*03b0*/  STG.E desc[UR10][R6.64], R13 ;  /* 0x0000000d06007986 */ /* 0x0001e8000c10190a */
[----:B------:R0:W-:Y:S04]  /*03c0*/  STG.E desc[UR10][R6.64+-0x8], R9 ;  /* 0xfffff80906007986 */ /* 0x0001e8000c10190a */
[----:B-----5:R0:W-:Y:S01]  /*03d0*/  STG.E desc[UR10][R6.64+0x4], R15 ;  /* 0x0000040f06007986 */ /* 0x0201e2000c10190a */
[----:B------:R-:W-:Y:S05]  /*03e0*/  @P1 BRA `(.L_x_1) ;  /* 0xfffffffc008c1947 */ /* 0x000fea000383ffff */
.L_x_0:
[----:B------:R-:W-:Y:S05]  /*03f0*/  @!P0 EXIT ;  /* 0x000000000000894d */ /* 0x000fea0003800000 */
[----:B------:R-:W-:Y:S02]  /*0400*/  ISETP.NE.AND P1, PT, R18, 0x1, PT ;  /* 0x000000011200780c */ /* 0x000fe40003f25270 */
[----:B------:R-:W-:-:S04]  /*0410*/  LOP3.LUT R2, R14, 0x1, RZ, 0xc0, !PT ;  /* 0x000000010e027812 */ /* 0x000fc800078ec0ff */
[----:B------:R-:W-:-:S07]  /*0420*/  ISETP.NE.U32.AND P0, PT, R2, 0x1, PT ;  /* 0x000000010200780c */ /* 0x000fce0003f05070 */
[----:B------:R-:W-:Y:S06]  /*0430*/  @!P1 BRA `(.L_x_2) ;  /* 0x0000000000449947 */ /* 0x000fec0003800000 */
[----:B------:R-:W1:Y:S01]  /*0440*/  LDCU UR4, c[0x0][0x390] ;  /* 0x00007200ff0477ac */ /* 0x000e620008000800 */
[----:B0-----:R-:W-:Y:S01]  /*0450*/  VIADD R6, R0, 0x1 ;  /* 0x0000000100067836 */ /* 0x001fe20000000000 */
[----:B------:R-:W-:Y:S01]  /*0460*/  I2FP.F32.U32 R2, R0 ;  /* 0x0000000000027245 */ /* 0x000fe20000201000 */
[----:B------:R-:W-:Y:S01]  /*0470*/  IMAD.MOV.U32 R11, RZ, RZ, R3 ;  /* 0x000000ffff0b7224 */ /* 0x000fe200078e0003 */
[----:B------:R-:W-:Y:S01]  /*0480*/  UMOV UR5, URZ ;  /* 0x000000ff00057c82 */ /* 0x000fe20008000000 */
[----:B------:R-:W-:Y:S01]  /*0490*/  IMAD.MOV.U32 R12, RZ, RZ, -0x3e000000 ;  /* 0xc2000000ff0c7424 */ /* 0x000fe200078e00ff */
[----:B------:R-:W-:-:S03]  /*04a0*/  I2FP.F32.U32 R10, R6 ;  /* 0x00000006000a7245 */ /* 0x000fc60000201000 */
[----:B-1----:R-:W5:Y:S01]  /*04b0*/  TEX.LL RZ, R9, R2, R12, UR4, 2D, 0x1 ;  /* 0x28ff040c02097f60 */ /* 0x002f6200089e01ff */
[----:B------:R0:W5:Y:S01]  /*04c0*/  TEX.LL RZ, R11, R10, R12, UR4, 2D, 0x1 ;  /* 0x28ff040c0a0b7f60 */ /* 0x00016200089e01ff */
[----:B------:R-:W-:Y:S01]  /*04d0*/  IADD3 R7, P1, PT, R5, R0, RZ ;  /* 0x0000000005077210 */ /* 0x000fe20007f3e0ff */
[----:B------:R-:W-:-:S04]  /*04e0*/  VIADD R0, R0, 0x2 ;  /* 0x0000000200007836 */ /* 0x000fc80000000000 */
[----:B------:R-:W-:Y:S01]  /*04f0*/  IMAD.X R8, RZ, RZ, R4, P1 ;  /* 0x000000ffff087224 */ /* 0x000fe200008e0604 */
[----:B0-----:R-:W0:Y:S02]  /*0500*/  LDCU.64 UR4, c[0x0][0x380] ;  /* 0x00007000ff0477ac */ /* 0x001e240008000a00 */
[----:B0-----:R-:W-:-:S04]  /*0510*/  LEA R6, P1, R7, UR4, 0x2 ;  /* 0x0000000407067c11 */ /* 0x001fc8000f8210ff */
[----:B------:R-:W-:-:S05]  /*0520*/  LEA.HI.X R7, R7, UR5, R8, 0x2, P1 ;  /* 0x0000000507077c11 */ /* 0x000fca00088f1408 */
[----:B-----5:R1:W-:Y:S04]  /*0530*/  STG.E desc[UR10][R6.64], R9 ;  /* 0x0000000906007986 */ /* 0x0203e8000c10190a */
[----:B------:R1:W-:Y:S02]  /*0540*/  STG.E desc[UR10][R6.64+0x4], R11 ;  /* 0x0000040b06007986 */ /* 0x0003e4000c10190a */
.L_x_2:
[----:B------:R-:W-:Y:S05]  /*0550*/  @P0 EXIT ;  /* 0x000000000000094d */ /* 0x000fea0003800000 */
[----:B------:R-:W2:Y:S01]  /*0560*/  LDCU UR4, c[0x0][0x390] ;  /* 0x00007200ff0477ac */ /* 0x000ea20008000800 */
[----:B01----:R-:W-:Y:S01]  /*0570*/  IMAD.MOV.U32 R7, RZ, RZ, R3 ;  /* 0x000000ffff077224 */ /* 0x003fe200078e0003 */
[----:B------:R-:W-:Y:S01]  /*0580*/  I2FP.F32.U32 R6, R0 ;  /* 0x0000000000067245 */ /* 0x000fe20000201000 */
[----:B------:R-:W-:Y:S01]  /*0590*/  IMAD.MOV.U32 R8, RZ, RZ, -0x3e000000 ;  /* 0xc2000000ff087424 */ /* 0x000fe200078e00ff */
[----:B------:R-:W-:-:S03]  /*05a0*/  UMOV UR5, URZ ;  /* 0x000000ff00057c82 */ /* 0x000fc60008000000 */
[----:B--2---:R0:W5:Y:S01]  /*05b0*/  TEX.LL RZ, R7, R6, R8, UR4, 2D, 0x1 ;  /* 0x28ff040806077f60 */ /* 0x00416200089e01ff */
[----:B------:R-:W-:-:S05]  /*05c0*/  IADD3 R0, P0, PT, R5, R0, RZ ;  /* 0x0000000005007210 */ /* 0x000fca0007f1e0ff */
[----:B------:R-:W-:Y:S01]  /*05d0*/  IMAD.X R3, RZ, RZ, R4, P0 ;  /* 0x000000ffff037224 */ /* 0x000fe200000e0604 */
[----:B0-----:R-:W0:Y:S02]  /*05e0*/  LDCU.64 UR4, c[0x0][0x380] ;  /* 0x00007000ff0477ac */ /* 0x001e240008000a00 */
[----:B0-----:R-:W-:-:S04]  /*05f0*/  LEA R2, P0, R0, UR4, 0x2 ;  /* 0x0000000400027c11 */ /* 0x001fc8000f8010ff */
[----:B------:R-:W-:-:S05]  /*0600*/  LEA.HI.X R3, R0, UR5, R3, 0x2, P0 ;  /* 0x0000000500037c11 */ /* 0x000fca00080f1403 */
[----:B-----5:R-:W-:Y:S01]  /*0610*/  STG.E desc[UR10][R2.64], R7 ;  /* 0x0000000702007986 */ /* 0x020fe2000c10190a */
[----:B------:R-:W-:Y:S05]  /*0620*/  EXIT ;  /* 0x000000000000794d */ /* 0x000fea0003800000 */
.L_x_3:
[----:B------:R-:W-:-:S00]  /*0630*/  BRA `(.L_x_3) ;  /* 0xfffffffc00fc7947 */ /* 0x000fc0000383ffff */
[----:B------:R-:W-:-:S00]  /*0640*/  NOP ;  /* 0x0000000000007918 */ /* 0x000fc00000000000 */
        /* <DEDUP_REMOVED lines=11> */
.L_x_10:


//--------------------- .text._Z23embedding_lookup_kernelPfPKiPKfiii --------------------------
	.section	.text._Z23embedding_lookup_kernelPfPKiPKfiii,"ax",@progbits
	.align	128
        .global         _Z23embedding_lookup_kernelPfPKiPKfiii
        .type           _Z23embedding_lookup_kernelPfPKiPKfiii,@function
        .size           _Z23embedding_lookup_kernelPfPKiPKfiii,(.L_x_11 - _Z23embedding_lookup_kernelPfPKiPKfiii)
        .other          _Z23embedding_lookup_kernelPfPKiPKfiii,@"STO_CUDA_ENTRY STV_DEFAULT"
_Z23embedding_lookup_kernelPfPKiPKfiii:
.text._Z23embedding_lookup_kernelPfPKiPKfiii:
[----:B------:R-:W-:Y:S01]  /*0000*/  LDC R1, c[0x0][0x37c] ;  /* 0x0000df00ff017b82 */ /* 0x000fe20000000800 */
[----:B------:R-:W0:Y:S07]  /*0010*/  S2R R0, SR_TID.X ;  /* 0x0000000000007919 */ /* 0x000e2e0000002100 */
[----:B------:R-:W0:Y:S01]  /*0020*/  S2UR UR4, SR_CTAID.X ;  /* 0x00000000000479c3 */ /* 0x000e220000002500 */
[----:B------:R-:W1:Y:S07]  /*0030*/  LDCU UR5, c[0x0][0x3a0] ;  /* 0x00007400ff0577ac */ /* 0x000e6e0008000800 */
[----:B------:R-:W0:Y:S02]  /*0040*/  LDC R5, c[0x0][0x360] ;  /* 0x0000d800ff057b82 */ /* 0x000e240000000800 */
        /* <DEDUP_REMOVED lines=15> */
[-C--:B------:R-:W-:Y:S01]  /*0140*/  IMAD R0, R5, R8.reuse, RZ ;  /* 0x0000000805007224 */ /* 0x080fe200078e02ff */
[----:B------:R-:W-:Y:S01]  /*0150*/  LOP3.LUT R12, R8, 0xf, RZ, 0xc0, !PT ;  /* 0x0000000f080c7812 */ /* 0x000fe200078ec0ff */
[----:B------:R-:W-:Y:S02]  /*0160*/  IMAD R6, R3, R8, RZ ;  /* 0x0000000803067224 */ /* 0x000fe400078e02ff */
[----:B------:R-:W-:Y:S01]  /*0170*/  IMAD.MOV.U32 R7, RZ, RZ, RZ ;  /* 0x000000ffff077224 */ /* 0x000fe200078e00ff */
[----:B------:R-:W-:Y:S02]  /*0180*/  ISETP.NE.AND P0, PT, R12, RZ, PT ;  /* 0x000000ff0c00720c */ /* 0x000fe40003f05270 */
[----:B------:R-:W-:Y:S02]  /*0190*/  SHF.R.S32.HI R9, RZ, 0x1f, R0 ;  /* 0x0000001fff097819 */ /* 0x000fe40000011400 */
[----:B------:R-:W-:-:S03]  /*01a0*/  SHF.R.S32.HI R11, RZ, 0x1f, R6 ;  /* 0x0000001fff0b7819 */ /* 0x000fc60000011406 */
[----:B------:R-:W-:Y:S06]  /*01b0*/  @!P1 BRA `(.L_x_4) ;  /* 0x0000000000dc9947 */ /* 0x000fec0003800000 */
[----:B------:R-:W0:Y:S01]  /*01c0*/  LDCU.64 UR6, c[0x0][0x390] ;  /* 0x00007200ff0677ac */ /* 0x000e220008000a00 */
[----:B------:R-:W-:Y:S01]  /*01d0*/  LOP3.LUT R7, R8, 0x7ffffff0, RZ, 0xc0, !PT ;  /* 0x7ffffff008077812 */ /* 0x000fe200078ec0ff */
[----:B------:R-:W1:Y:S04]  /*01e0*/  LDCU.64 UR8, c[0x0][0x380] ;  /* 0x00007000ff0877ac */ /* 0x000e680008000a00 */
[----:B------:R-:W-:Y:S01]  /*01f0*/  IMAD.MOV R10, RZ, RZ, -R7 ;  /* 0x000000ffff0a7224 */ /* 0x000fe200078e0a07 */
[----:B0-----:R-:W-:Y:S02]  /*0200*/  LEA R16, P1, R6, UR6, 0x2 ;  /* 0x0000000606107c11 */ /* 0x001fe4000f8210ff */
[----:B-1----:R-:W-:Y:S02]  /*0210*/  LEA R14, P3, R0, UR8, 0x2 ;  /* 0x00000008000e7c11 */ /* 0x002fe4000f8610ff */
[----:B------:R-:W-:-:S02]  /*0220*/  IADD3 R16, P2, PT, R16, 0x20, RZ ;  /* 0x0000002010107810 */ /* 0x000fc40007f5e0ff */
[----:B------:R-:W-:Y:S02]  /*0230*/  IADD3 R14, P4, PT, R14, 0x20, RZ ;  /* 0x000000200e0e7810 */ /* 0x000fe40007f9e0ff */
[----:B------:R-:W-:Y:S02]  /*0240*/  LEA.HI.X R13, R6, UR7, R11, 0x2, P1 ;  /* 0x00000007060d7c11 */ /* 0x000fe400088f140b */
[----:B------:R-:W-:-:S03]  /*0250*/  LEA.HI.X R21, R0, UR9, R9, 0x2, P3 ;  /* 0x0000000900157c11 */ /* 0x000fc600098f1409 */
[----:B------:R-:W-:Y:S02]  /*0260*/  IMAD.X R13, RZ, RZ, R13, P2 ;  /* 0x000000ffff0d7224 */ /* 0x000fe400010e060d */
[----:B------:R-:W-:-:S07]  /*0270*/  IMAD.X R21, RZ, RZ, R21, P4 ;  /* 0x000000ffff157224 */ /* 0x000fce00020e0615 */
.L_x_5:
[----:B------:R-:W-:Y:S02]  /*0280*/  IMAD.MOV.U32 R4, RZ, RZ, R16 ;  /* 0x000000ffff047224 */ /* 0x000fe400078e0010 */
[----:B------:R-:W-:-:S05]  /*0290*/  IMAD.MOV.U32 R5, RZ, RZ, R13 ;  /* 0x000000ffff057224 */ /* 0x000fca00078e000d */
[----:B------:R-:W2:Y:S01]  /*02a0*/  LDG.E R13, desc[UR4][R4.64+-0x20] ;  /* 0xffffe004040d7981 */ /* 0x000ea2000c1e1900 */
[----:B-1----:R-:W-:Y:S02]  /*02b0*/  IMAD.MOV.U32 R2, RZ, RZ, R14 ;  /* 0x000000ffff027224 */ /* 0x002fe400078e000e */
[----:B------:R-:W-:-:S05]  /*02c0*/  IMAD.MOV.U32 R3, RZ, RZ, R21 ;  /* 0x000000ffff037224 */ /* 0x000fca00078e0015 */
[----:B--2---:R0:W-:Y:S04]  /*02d0*/  STG.E desc[UR4][R2.64+-0x20], R13 ;  /* 0xffffe00d02007986 */ /* 0x0041e8000c101904 */
[----:B------:R-:W2:Y:S04]  /*02e0*/  LDG.E R15, desc[UR4][R4.64+-0x1c] ;  /* 0xffffe404040f7981 */ /* 0x000ea8000c1e1900 */
[----:B--2---:R1:W-:Y:S04]  /*02f0*/  STG.E desc[UR4][R2.64+-0x1c], R15 ;  /* 0xffffe40f02007986 */ /* 0x0043e8000c101904 */
[----:B------:R-:W2:Y:S04]  /*0300*/  LDG.E R17, desc[UR4][R4.64+-0x18] ;  /* 0xffffe80404117981 */ /* 0x000ea8000c1e1900 */
[----:B--2---:R2:W-:Y:S04]  /*0310*/  STG.E desc[UR4][R2.64+-0x18], R17 ;  /* 0xffffe81102007986 */ /* 0x0045e8000c101904 */
[----:B------:R-:W3:Y:S04]  /*0320*/  LDG.E R19, desc[UR4][R4.64+-0x14] ;  /* 0xffffec0404137981 */ /* 0x000ee8000c1e1900 */
[----:B---3--:R3:W-:Y:S04]  /*0330*/  STG.E desc[UR4][R2.64+-0x14], R19 ;  /* 0xffffec1302007986 */ /* 0x0087e8000c101904 */
[----:B------:R-:W4:Y:S04]  /*0340*/  LDG.E R21, desc[UR4][R4.64+-0x10] ;  /* 0xfffff00404157981 */ /* 0x000f28000c1e1900 */
[----:B----4-:R4:W-:Y:S04]  /*0350*/  STG.E desc[UR4][R2.64+-0x10], R21 ;  /* 0xfffff01502007986 */ /* 0x0109e8000c101904 */
[----:B------:R-:W5:Y:S04]  /*0360*/  LDG.E R23, desc[UR4][R4.64+-0xc] ;  /* 0xfffff40404177981 */ /* 0x000f68000c1e1900 */
[----:B-----5:R5:W-:Y:S04]  /*0370*/  STG.E desc[UR4][R2.64+-0xc], R23 ;  /* 0xfffff41702007986 */ /* 0x020be8000c101904 */
[----:B0-----:R-:W2:Y:S04]  /*0380*/  LDG.E R13, desc[UR4][R4.64+-0x8] ;  /* 0xfffff804040d7981 */ /* 0x001ea8000c1e1900 */
[----:B--2---:R0:W-:Y:S04]  /*0390*/  STG.E desc[UR4][R2.64+-0x8], R13 ;  /* 0xfffff80d02007986 */ /* 0x0041e8000c101904 */
[----:B-1----:R-:W2:Y:S04]  /*03a0*/  LDG.E R15, desc[UR4][R4.64+-0x4] ;  /* 0xfffffc04040f7981 */ /* 0x002ea8000c1e1900 */
[----:B--2---:R1:W-:Y:S04]  /*03b0*/  STG.E desc[UR4][R2.64+-0x4], R15 ;  /* 0xfffffc0f02007986 */ /* 0x0043e8000c101904 */
[----:B------:R-:W2:Y:S04]  /*03c0*/  LDG.E R17, desc[UR4][R4.64] ;  /* 0x0000000404117981 */ /* 0x000ea8000c1e1900 */
[----:B--2---:R2:W-:Y:S04]  /*03d0*/  STG.E desc[UR4][R2.64], R17 ;  /* 0x0000001102007986 */ /* 0x0045e8000c101904 */
[----:B---3--:R-:W3:Y:S04]  /*03e0*/  LDG.E R19, desc[UR4][R4.64+0x4] ;  /* 0x0000040404137981 */ /* 0x008ee8000c1e1900 */
[----:B---3--:R3:W-:Y:S04]  /*03f0*/  STG.E desc[UR4][R2.64+0x4], R19 ;  /* 0x0000041302007986 */ /* 0x0087e8000c101904 */
[----:B----4-:R-:W4:Y:S04]  /*0400*/  LDG.E R21, desc[UR4][R4.64+0x8] ;  /* 0x0000080404157981 */ /* 0x010f28000c1e1900 */
[----:B----4-:R-:W-:Y:S04]  /*0410*/  STG.E desc[UR4][R2.64+0x8], R21 ;  /* 0x0000081502007986 */ /* 0x010fe8000c101904 */
[----:B-----5:R-:W4:Y:S04]  /*0420*/  LDG.E R23, desc[UR4][R4.64+0xc] ;  /* 0x00000c0404177981 */ /* 0x020f28000c1e1900 */
[----:B----4-:R-:W-:Y:S04]  /*0430*/  STG.E desc[UR4][R2.64+0xc], R23 ;  /* 0x00000c1702007986 */ /* 0x010fe8000c101904 */
[----:B0-----:R-:W4:Y:S04]  /*0440*/  LDG.E R13, desc[UR4][R4.64+0x10] ;  /* 0x00001004040d7981 */ /* 0x001f28000c1e1900 */
[----:B----4-:R0:W-:Y:S04]  /*0450*/  STG.E desc[UR4][R2.64+0x10], R13 ;  /* 0x0000100d02007986 */ /* 0x0101e8000c101904 */
[----:B-1----:R-:W4:Y:S04]  /*0460*/  LDG.E R15, desc[UR4][R4.64+0x14] ;  /* 0x00001404040f7981 */ /* 0x002f28000c1e1900 */
[----:B----4-:R1:W-:Y:S04]  /*0470*/  STG.E desc[UR4][R2.64+0x14], R15 ;  /* 0x0000140f02007986 */ /* 0x0103e8000c101904 */
[----:B--2---:R-:W2:Y:S04]  /*0480*/  LDG.E R17, desc[UR4][R4.64+0x18] ;  /* 0x0000180404117981 */ /* 0x004ea8000c1e1900 */
[----:B--2---:R1:W-:Y:S04]  /*0490*/  STG.E desc[UR4][R2.64+0x18], R17 ;  /* 0x0000181102007986 */ /* 0x0043e8000c101904 */
[----:B---3--:R-:W2:Y:S01]  /*04a0*/  LDG.E R19, desc[UR4][R4.64+0x1c] ;  /* 0x00001c0404137981 */ /* 0x008ea2000c1e1900 */
[----:B------:R-:W-:Y:S01]  /*04b0*/  VIADD R10, R10, 0x10 ;  /* 0x000000100a0a7836 */ /* 0x000fe20000000000 */
[----:B------:R-:W-:-:S02]  /*04c0*/  IADD3 R16, P2, PT, R4, 0x40, RZ ;  /* 0x0000004004107810 */ /* 0x000fc40007f5e0ff */
[----:B------:R-:W-:Y:S02]  /*04d0*/  IADD3 R14, P3, PT, R2, 0x40, RZ ;  /* 0x00000040020e7810 */ /* 0x000fe40007f7e0ff */
[----:B------:R-:W-:Y:S01]  /*04e0*/  ISETP.NE.AND P1, PT, R10, RZ, PT ;  /* 0x000000ff0a00720c */ /* 0x000fe20003f25270 */
[----:B0-----:R-:W-:Y:S02]  /*04f0*/  IMAD.X R13, RZ, RZ, R5, P2 ;  /* 0x000000ffff0d7224 */ /* 0x001fe400010e0605 */
[----:B------:R-:W-:Y:S01]  /*0500*/  IMAD.X R21, RZ, RZ, R3, P3 ;  /* 0x000000ffff157224 */ /* 0x000fe200018e0603 */
[----:B--2---:R1:W-:Y:S09]  /*0510*/  STG.E desc[UR4][R2.64+0x1c], R19 ;  /* 0x00001c1302007986 */ /* 0x0043f2000c101904 */
[----:B------:R-:W-:Y:S05]  /*0520*/  @P1 BRA `(.L_x_5) ;  /* 0xfffffffc00541947 */ /* 0x000fea000383ffff */
.L_x_4:
[----:B------:R-:W-:Y:S05]  /*0530*/  @!P0 EXIT ;  /* 0x000000000000894d */ /* 0x000fea0003800000 */
[----:B------:R-:W-:Y:S02]  /*0540*/  ISETP.GE.U32.AND P1, PT, R12, 0x8, PT ;  /* 0x000000080c00780c */ /* 0x000fe40003f26070 */
[----:B------:R-:W-:-:S04]  /*0550*/  LOP3.LUT R14, R8, 0x7, RZ, 0xc0, !PT ;  /* 0x00000007080e7812 */ /* 0x000fc800078ec0ff */
[----:B------:R-:W-:-:S07]  /*0560*/  ISETP.NE.AND P0, PT, R14, RZ, PT ;  /* 0x000000ff0e00720c */ /* 0x000fce0003f05270 */
[----:B------:R-:W-:Y:S06]  /*0570*/  @!P1 BRA `(.L_x_6) ;  /* 0x00000000006c9947 */ /* 0x000fec0003800000 */
[----:B------:R-:W0:Y:S01]  /*0580*/  LDCU.64 UR6, c[0x0][0x390] ;  /* 0x00007200ff0677ac */ /* 0x000e220008000a00 */
[----:B-1----:R-:W-:-:S05]  /*0590*/  IADD3 R2, P1, PT, R7, R6, RZ ;  /* 0x0000000607027210 */ /* 0x002fca0007f3e0ff */
[----:B------:R-:W-:Y:S01]  /*05a0*/  IMAD.X R3, RZ, RZ, R11, P1 ;  /* 0x000000ffff037224 */ /* 0x000fe200008e060b */
[----:B0-----:R-:W-:-:S04]  /*05b0*/  LEA R4, P1, R2, UR6, 0x2 ;  /* 0x0000000602047c11 */ /* 0x001fc8000f8210ff */
[----:B------:R-:W-:Y:S01]  /*05c0*/  LEA.HI.X R5, R2, UR7, R3, 0x2, P1 ;  /* 0x0000000702057c11 */ /* 0x000fe200088f1403 */
[----:B------:R-:W0:Y:S04]  /*05d0*/  LDCU.64 UR6, c[0x0][0x380] ;  /* 0x00007000ff0677ac */ /* 0x000e280008000a00 */
[----:B------:R-:W2:Y:S01]  /*05e0*/  LDG.E R13, desc[UR4][R4.64] ;  /* 0x00000004040d7981 */ /* 0x000ea2000c1e1900 */
[----:B------:R-:W-:-:S05]  /*05f0*/  IADD3 R3, P1, PT, R0, R7, RZ ;  /* 0x0000000700037210 */ /* 0x000fca0007f3e0ff */
[----:B------:R-:W-:Y:S01]  /*0600*/  IMAD.X R10, RZ, RZ, R9, P1 ;  /* 0x000000ffff0a7224 */ /* 0x000fe200008e0609 */
[----:B0-----:R-:W-:-:S04]  /*0610*/  LEA R2, P1, R3, UR6, 0x2 ;  /* 0x0000000603027c11 */ /* 0x001fc8000f8210ff */
[----:B------:R-:W-:-:S05]  /*0620*/  LEA.HI.X R3, R3, UR7, R10, 0x2, P1 ;  /* 0x0000000703037c11 */ /* 0x000fca00088f140a */
[----:B--2---:R0:W-:Y:S04]  /*0630*/  STG.E desc[UR4][R2.64], R13 ;  /* 0x0000000d02007986 */ /* 0x0041e8000c101904 */
[----:B------:R-:W2:Y:S04]  /*0640*/  LDG.E R15, desc[UR4][R4.64+0x4] ;  /* 0x00000404040f7981 */ /* 0x000ea8000c1e1900 */
[----:B--2---:R1:W-:Y:S04]  /*0650*/  STG.E desc[UR4][R2.64+0x4], R15 ;  /* 0x0000040f02007986 */ /* 0x0043e8000c101904 */
[----:B------:R-:W2:Y:S04]  /*0660*/  LDG.E R17, desc[UR4][R4.64+0x8] ;  /* 0x0000080404117981 */ /* 0x000ea8000c1e1900 */
[----:B--2---:R2:W-:Y:S04]  /*0670*/  STG.E desc[UR4][R2.64+0x8], R17 ;  /* 0x0000081102007986 */ /* 0x0045e8000c101904 */
[----:B------:R-:W3:Y:S04]  /*0680*/  LDG.E R19, desc[UR4][R4.64+0xc] ;  /* 0x00000c0404137981 */ /* 0x000ee8000c1e1900 */
[----:B---3--:R2:W-:Y:S04]  /*0690*/  STG.E desc[UR4][R2.64+0xc], R19 ;  /* 0x00000c1302007986 */ /* 0x0085e8000c101904 */
[----:B------:R-:W3:Y:S04]  /*06a0*/  LDG.E R21, desc[UR4][R4.64+0x10] ;  /* 0x0000100404157981 */ /* 0x000ee8000c1e1900 */
[----:B---3--:R2:W-:Y:S04]  /*06b0*/  STG.E desc[UR4][R2.64+0x10], R21 ;  /* 0x0000101502007986 */ /* 0x0085e8000c101904 */
[----:B------:R-:W3:Y:S04]  /*06c0*/  LDG.E R23, desc[UR4][R4.64+0x14] ;  /* 0x0000140404177981 */ /* 0x000ee8000c1e1900 */
[----:B---3--:R2:W-:Y:S04]  /*06d0*/  STG.E desc[UR4][R2.64+0x14], R23 ;  /* 0x0000141702007986 */ /* 0x0085e8000c101904 */
[----:B0-----:R-:W3:Y:S04]  /*06e0*/  LDG.E R13, desc[UR4][R4.64+0x18] ;  /* 0x00001804040d7981 */ /* 0x001ee8000c1e1900 */
[----:B---3--:R2:W-:Y:S04]  /*06f0*/  STG.E desc[UR4][R2.64+0x18], R13 ;  /* 0x0000180d02007986 */ /* 0x0085e8000c101904 */
[----:B-1----:R-:W3:Y:S01]  /*0700*/  LDG.E R15, desc[UR4][R4.64+0x1c] ;  /* 0x00001c04040f7981 */ /* 0x002ee2000c1e1900 */
[----:B------:R-:W-:-:S03]  /*0710*/  VIADD R7, R7, 0x8 ;  /* 0x0000000807077836 */ /* 0x000fc60000000000 */
[----:B---3--:R2:W-:Y:S04]  /*0720*/  STG.E desc[UR4][R2.64+0x1c], R15 ;  /* 0x00001c0f02007986 */ /* 0x0085e8000c101904 */
.L_x_6:
[----:B------:R-:W-:Y:S05]  /*0730*/  @!P0 EXIT ;  /* 0x000000000000894d */ /* 0x000fea0003800000 */
[----:B------:R-:W-:Y:S02]  /*0740*/  ISETP.GE.U32.AND P1, PT, R14, 0x4, PT ;  /* 0x000000040e00780c */ /* 0x000fe40003f26070 */
[----:B------:R-:W-:-:S04]  /*0750*/  LOP3.LUT R8, R8, 0x3, RZ, 0xc0, !PT ;  /* 0x0000000308087812 */ /* 0x000fc800078ec0ff */
[----:B------:R-:W-:-:S07]  /*0760*/  ISETP.NE.AND P0, PT, R8, RZ, PT ;  /* 0x000000ff0800720c */ /* 0x000fce0003f05270 */
[----:B------:R-:W-:Y:S06]  /*0770*/  @!P1 BRA `(.L_x_7) ;  /* 0x00000000004c9947 */ /* 0x000fec0003800000 */
[----:B------:R-:W0:Y:S01]  /*0780*/  LDCU.64 UR6, c[0x0][0x390] ;  /* 0x00007200ff0677ac */ /* 0x000e220008000a00 */
[----:B-12---:R-:W-:-:S05]  /*0790*/  IADD3 R3, P1, PT, R7, R6, RZ ;  /* 0x0000000607037210 */ /* 0x006fca0007f3e0ff */
        /* <DEDUP_REMOVED lines=14> */
[----:B------:R-:W2:Y:S01]  /*0880*/  LDG.E R19, desc[UR4][R2.64+0xc] ;  /* 0x00000c0402137981 */ /* 0x000ea2000c1e1900 */
[----:B------:R-:W-:-:S03]  /*0890*/  VIADD R7, R7, 0x4 ;  /* 0x0000000407077836 */ /* 0x000fc60000000000 */
[----:B--2---:R0:W-:Y:S04]  /*08a0*/  STG.E desc[UR4][R4.64+0xc], R19 ;  /* 0x00000c1304007986 */ /* 0x0041e8000c101904 */
.L_x_7:
[----:B------:R-:W-:Y:S05]  /*08b0*/  @!P0 EXIT ;  /* 0x000000000000894d */ /* 0x000fea0003800000 */
[----:B------:R-:W0:Y:S01]  /*08c0*/  LDCU.64 UR6, c[0x0][0x380] ;  /* 0x00007000ff0677ac */ /* 0x000e220008000a00 */
[----:B-12---:R-:W-:Y:S01]  /*08d0*/  IADD3 R3, P0, PT, R0, R7, RZ ;  /* 0x0000000700037210 */ /* 0x006fe20007f1e0ff */
[----:B------:R-:W-:Y:S01]  /*08e0*/  IMAD.MOV R8, RZ, RZ, -R8 ;  /* 0x000000ffff087224 */ /* 0x000fe200078e0a08 */
[----:B------:R-:W-:Y:S01]  /*08f0*/  IADD3 R7, P1, PT, R7, R6, RZ ;  /* 0x0000000607077210 */ /* 0x000fe20007f3e0ff */
[----:B------:R-:W1:Y:S02]  /*0900*/  LDCU.64 UR8, c[0x0][0x390] ;  /* 0x00007200ff0877ac */ /* 0x000e640008000a00 */
[----:B------:R-:W-:Y:S02]  /*0910*/  IMAD.X R6, RZ, RZ, R9, P0 ;  /* 0x000000ffff067224 */ /* 0x000fe400000e0609 */
[----:B------:R-:W-:Y:S01]  /*0920*/  IMAD.X R2, RZ, RZ, R11, P1 ;  /* 0x000000ffff027224 */ /* 0x000fe200008e060b */
[----:B0-----:R-:W-:Y:S02]  /*0930*/  LEA R4, P0, R3, UR6, 0x2 ;  /* 0x0000000603047c11 */ /* 0x001fe4000f8010ff */
[----:B-1----:R-:W-:-:S02]  /*0940*/  LEA R0, P2, R7, UR8, 0x2 ;  /* 0x0000000807007c11 */ /* 0x002fc4000f8410ff */
[----:B------:R-:W-:Y:S02]  /*0950*/  LEA.HI.X R9, R3, UR7, R6, 0x2, P0 ;  /* 0x0000000703097c11 */ /* 0x000fe400080f1406 */
[----:B------:R-:W-:-:S09]  /*0960*/  LEA.HI.X R7, R7, UR9, R2, 0x2, P2 ;  /* 0x0000000907077c11 */ /* 0x000fd200090f1402 */
.L_x_8:
[----:B0-----:R-:W-:Y:S02]  /*0970*/  IMAD.MOV.U32 R2, RZ, RZ, R0 ;  /* 0x000000ffff027224 */ /* 0x001fe400078e0000 */
[----:B------:R-:W-:-:S05]  /*0980*/  IMAD.MOV.U32 R3, RZ, RZ, R7 ;  /* 0x000000ffff037224 */ /* 0x000fca00078e0007 */
[----:B------:R0:W2:Y:S01]  /*0990*/  LDG.E R5, desc[UR4][R2.64] ;  /* 0x0000000402057981 */ /* 0x0000a2000c1e1900 */
[----:B------:R-:W-:Y:S01]  /*09a0*/  VIADD R8, R8, 0x1 ;  /* 0x0000000108087836 */ /* 0x000fe20000000000 */
[----:B------:R-:W-:-:S04]  /*09b0*/  IADD3 R0, P2, PT, R0, 0x4, RZ ;  /* 0x0000000400007810 */ /* 0x000fc80007f5e0ff */
[----:B------:R-:W-:Y:S01]  /*09c0*/  ISETP.NE.AND P0, PT, R8, RZ, PT ;  /* 0x000000ff0800720c */ /* 0x000fe20003f05270 */
[----:B------:R-:W-:Y:S02]  /*09d0*/  IMAD.X R7, RZ, RZ, R7, P2 ;  /* 0x000000ffff077224 */ /* 0x000fe400010e0607 */
[----:B0-----:R-:W-:Y:S01]  /*09e0*/  IMAD.MOV.U32 R2, RZ, RZ, R4 ;  /* 0x000000ffff027224 */ /* 0x001fe200078e0004 */
[----:B------:R-:W-:Y:S01]  /*09f0*/  IADD3 R4, P1, PT, R4, 0x4, RZ ;  /* 0x0000000404047810 */ /* 0x000fe20007f3e0ff */
[----:B------:R-:W-:-:S04]  /*0a00*/  IMAD.MOV.U32 R3, RZ, RZ, R9 ;  /* 0x000000ffff037224 */ /* 0x000fc800078e0009 */
[----:B------:R-:W-:Y:S01]  /*0a10*/  IMAD.X R9, RZ, RZ, R9, P1 ;  /* 0x000000ffff097224 */ /* 0x000fe200008e0609 */
[----:B--2---:R0:W-:Y:S03]  /*0a20*/  STG.E desc[UR4][R2.64], R5 ;  /* 0x0000000502007986 */ /* 0x0041e6000c101904 */
[----:B------:R-:W-:Y:S05]  /*0a30*/  @P0 BRA `(.L_x_8) ;  /* 0xfffffffc00cc0947 */ /* 0x000fea000383ffff */
[----:B------:R-:W-:Y:S05]  /*0a40*/  EXIT ;  /* 0x000000000000794d */ /* 0x000fea0003800000 */
.L_x_9:
        /* <DEDUP_REMOVED lines=11> */
.L_x_11:


//--------------------- .nv.shared.reserved.0     --------------------------
	.section	.nv.shared.reserved.0,"aw",@nobits
	.weak		__nv_reservedSMEM_offset_0_alias
	.size		__nv_reservedSMEM_offset_0_alias, 0, 64
	.other		__nv_reservedSMEM_offset_0_alias,@"STO_CUDA_RESERVED_SHARED STV_DEFAULT"
__nv_reservedSMEM_offset_0_alias:
	.zero		0
	.zero		64


//--------------------- .nv.constant0._Z31embedding_lookup_texture_kernelPfPKiyiii --------------------------
	.section	.nv.constant0._Z31embedding_lookup_texture_kernelPfPKiyiii,"a",@progbits
	.sectionflags	@""
	.align	4
.nv.constant0._Z31embedding_lookup_texture_kernelPfPKiyiii:
	.zero		932


//--------------------- .nv.constant0._Z23embedding_lookup_kernelPfPKiPKfiii --------------------------
	.section	.nv.constant0._Z23embedding_lookup_kernelPfPKiPKfiii,"a",@progbits
	.sectionflags	@""
	.align	4
.nv.constant0._Z23embedding_lookup_kernelPfPKiPKfiii:
	.zero		932


//--------------------- SYMBOLS --------------------------

	.type		.nv.reservedSmem.offset0,@object
	.size		.nv.reservedSmem.offset0,0x4
